//
// Generated by NVIDIA NVVM Compiler
//
// Compiler Build ID: CL-36424714
// Cuda compilation tools, release 13.0, V13.0.88
// Based on NVVM 20.0.0
//

.version 9.0
.target sm_100
.address_size 64

	// .globl	_ZN4axpy11axpy_kernelEPdS0_dm

.visible .entry _ZN4axpy11axpy_kernelEPdS0_dm(
	.param .u64 .ptr .align 1 _ZN4axpy11axpy_kernelEPdS0_dm_param_0,
	.param .u64 .ptr .align 1 _ZN4axpy11axpy_kernelEPdS0_dm_param_1,
	.param .f64 _ZN4axpy11axpy_kernelEPdS0_dm_param_2,
	.param .u64 _ZN4axpy11axpy_kernelEPdS0_dm_param_3
)
{
	.reg .pred 	%p<2>;
	.reg .b32 	%r<2>;
	.reg .b64 	%rd<10>;
	.reg .b64 	%fd<5>;

	ld.param.u64 	%rd2, [_ZN4axpy11axpy_kernelEPdS0_dm_param_0];
	ld.param.u64 	%rd3, [_ZN4axpy11axpy_kernelEPdS0_dm_param_1];
	ld.param.f64 	%fd1, [_ZN4axpy11axpy_kernelEPdS0_dm_param_2];
	ld.param.u64 	%rd4, [_ZN4axpy11axpy_kernelEPdS0_dm_param_3];
	mov.u32 	%r1, %ctaid.x;
	cvt.u64.u32 	%rd1, %r1;
	setp.le.u64 	%p1, %rd4, %rd1;
	@%p1 bra 	$L__BB0_2;
	cvta.to.global.u64 	%rd5, %rd2;
	cvta.to.global.u64 	%rd6, %rd3;
	shl.b64 	%rd7, %rd1, 3;
	add.s64 	%rd8, %rd5, %rd7;
	ld.global.f64 	%fd2, [%rd8];
	add.s64 	%rd9, %rd6, %rd7;
	ld.global.f64 	%fd3, [%rd9];
	fma.rn.f64 	%fd4, %fd1, %fd3, %fd2;
	st.global.f64 	[%rd8], %fd4;
$L__BB0_2:
	ret;

}


// ===== COMPILED SASS (sm_100) =====

	.target	sm_100

	.elftype	@"ET_EXEC"


//--------------------- .note.nv.tkinfo           --------------------------
	.section	.note.nv.tkinfo,"",@"SHT_NOTE"
	.sectionflags	@"SHF_NOTE_NV_TKINFO"
	.tkinfo
        /*0018*/ 	.word	0x00000002
        /*0030*/ 	.string	""
        /*0030*/ 	.string	"ptxas"
        /*0030*/ 	.string	"Cuda compilation tools, release 13.0, V13.0.88"
        /*0030*/ 	.string	"Build cuda_13.0.r13.0/compiler.36424714_0"
        /*0030*/ 	.string	"-arch sm_100 -m 64 "



//--------------------- .note.nv.cuinfo           --------------------------
	.section	.note.nv.cuinfo,"",@"SHT_NOTE"
	.sectionflags	@"SHF_NOTE_NV_CUINFO"
        /*0018*/ 	.short	0x0002
        /*001a*/ 	.short	0x0064
        /*001c*/ 	.short	0x0082
	.zero		2


//--------------------- .nv.info                  --------------------------
	.section	.nv.info,"",@"SHT_CUDA_INFO"
	.align	4


	//----- nvinfo : EIATTR_REGCOUNT
	.align		4
        /*0000*/ 	.byte	0x04, 0x2f
        /*0002*/ 	.short	(.L_1 - .L_0)
	.align		4
.L_0:
        /*0004*/ 	.word	index@(_ZN4axpy11axpy_kernelEPdS0_dm)
        /*0008*/ 	.word	0x0000000a


	//----- nvinfo : EIATTR_FRAME_SIZE
	.align		4
.L_1:
        /*000c*/ 	.byte	0x04, 0x11
        /*000e*/ 	.short	(.L_3 - .L_2)
	.align		4
.L_2:
        /*0010*/ 	.word	index@(_ZN4axpy11axpy_kernelEPdS0_dm)
        /*0014*/ 	.word	0x00000000


	//----- nvinfo : EIATTR_MIN_STACK_SIZE
	.align		4
.L_3:
        /*0018*/ 	.byte	0x04, 0x12
        /*001a*/ 	.short	(.L_5 - .L_4)
	.align		4
.L_4:
        /*001c*/ 	.word	index@(_ZN4axpy11axpy_kernelEPdS0_dm)
        /*0020*/ 	.word	0x00000000
.L_5:


//--------------------- .nv.compat                --------------------------
	.section	.nv.compat,"",@"SHT_CUDA_COMPAT_INFO"
	.align	4
        /*0000*/ 	.byte	0x02, 0x09, 0x00, 0x00, 0x02, 0x02, 0x01, 0x00, 0x02, 0x05, 0x05, 0x00, 0x03, 0x07, 0x01, 0x01
        /*0010*/ 	.byte	0x02, 0x03, 0x00, 0x00, 0x02, 0x06, 0x01, 0x00, 0x04, 0x0b, 0x08, 0x00, 0x01, 0x00, 0x00, 0x00
        /*0020*/ 	.byte	0x00, 0x00, 0x00, 0x00


//--------------------- .nv.info._ZN4axpy11axpy_kernelEPdS0_dm --------------------------
	.section	.nv.info._ZN4axpy11axpy_kernelEPdS0_dm,"",@"SHT_CUDA_INFO"
	.sectionflags	@""
	.align	4


	//----- nvinfo : EIATTR_CUDA_API_VERSION
	.align		4
        /*0000*/ 	.byte	0x04, 0x37
        /*0002*/ 	.short	(.L_7 - .L_6)
.L_6:
        /*0004*/ 	.word	0x00000082


	//----- nvinfo : EIATTR_KPARAM_INFO
	.align		4
.L_7:
        /*0008*/ 	.byte	0x04, 0x17
        /*000a*/ 	.short	(.L_9 - .L_8)
.L_8:
        /*000c*/ 	.word	0x00000000
        /*0010*/ 	.short	0x0003
        /*0012*/ 	.short	0x0018
        /*0014*/ 	.byte	0x00, 0xf0, 0x21, 0x00


	//----- nvinfo : EIATTR_KPARAM_INFO
	.align		4
.L_9:
        /*0018*/ 	.byte	0x04, 0x17
        /*001a*/ 	.short	(.L_11 - .L_10)
.L_10:
        /*001c*/ 	.word	0x00000000
        /*0020*/ 	.short	0x0002
        /*0022*/ 	.short	0x0010
        /*0024*/ 	.byte	0x00, 0xf0, 0x21, 0x00


	//----- nvinfo : EIATTR_KPARAM_INFO
	.align		4
.L_11:
        /*0028*/ 	.byte	0x04, 0x17
        /*002a*/ 	.short	(.L_13 - .L_12)
.L_12:
        /*002c*/ 	.word	0x00000000
        /*0030*/ 	.short	0x0001
        /*0032*/ 	.short	0x0008
        /*0034*/ 	.byte	0x00, 0xf5, 0x21, 0x00


	//----- nvinfo : EIATTR_KPARAM_INFO
	.align		4
.L_13:
        /*0038*/ 	.byte	0x04, 0x17
        /*003a*/ 	.short	(.L_15 - .L_14)
.L_14:
        /*003c*/ 	.word	0x00000000
        /*0040*/ 	.short	0x0000
        /*0042*/ 	.short	0x0000
        /*0044*/ 	.byte	0x00, 0xf5, 0x21, 0x00


	//----- nvinfo : EIATTR_SPARSE_MMA_MASK
	.align		4
.L_15:
        /*0048*/ 	.byte	0x03, 0x50
        /*004a*/ 	.short	0x0000


	//----- nvinfo : EIATTR_MAXREG_COUNT
	.align		4
        /*004c*/ 	.byte	0x03, 0x1b
        /*004e*/ 	.short	0x00ff


	//----- nvinfo : EIATTR_MERCURY_ISA_VERSION
	.align		4
        /*0050*/ 	.byte	0x03, 0x5f
        /*0052*/ 	.short	0x0101


	//----- nvinfo : EIATTR_VRC_CTA_INIT_COUNT
	.align		4
        /*0054*/ 	.byte	0x02, 0x4a
	.zero		1
	.zero		1


	//----- nvinfo : EIATTR_EXIT_INSTR_OFFSETS
	.align		4
        /*0058*/ 	.byte	0x04, 0x1c
        /*005a*/ 	.short	(.L_17 - .L_16)


	//   ....[0]....
.L_16:
        /*005c*/ 	.word	0x00000050


	//   ....[1]....
        /*0060*/ 	.word	0x00000170


	//----- nvinfo : EIATTR_CBANK_PARAM_SIZE
	.align		4
.L_17:
        /*0064*/ 	.byte	0x03, 0x19
        /*0066*/ 	.short	0x0020


	//----- nvinfo : EIATTR_PARAM_CBANK
	.align		4
        /*0068*/ 	.byte	0x04, 0x0a
        /*006a*/ 	.short	(.L_19 - .L_18)
	.align		4
.L_18:
        /*006c*/ 	.word	index@(.nv.constant0._ZN4axpy11axpy_kernelEPdS0_dm)
        /*0070*/ 	.short	0x0380
        /*0072*/ 	.short	0x0020


	//----- nvinfo : EIATTR_SW_WAR
	.align		4
.L_19:
        /*0074*/ 	.byte	0x04, 0x36
        /*0076*/ 	.short	(.L_21 - .L_20)
.L_20:
        /*0078*/ 	.word	0x00000008
.L_21:


//--------------------- .nv.callgraph             --------------------------
	.section	.nv.callgraph,"",@"SHT_CUDA_CALLGRAPH"
	.align	4
	.sectionentsize	8
	.align		4
        /*0000*/ 	.word	0x00000000
	.align		4
        /*0004*/ 	.word	0xffffffff
	.align		4
        /*0008*/ 	.word	0x00000000
	.align		4
        /*000c*/ 	.word	0xfffffffe
	.align		4
        /*0010*/ 	.word	0x00000000
	.align		4
        /*0014*/ 	.word	0xfffffffd
	.align		4
        /*0018*/ 	.word	0x00000000
	.align		4
        /*001c*/ 	.word	0xfffffffc


//--------------------- .text._ZN4axpy11axpy_kernelEPdS0_dm --------------------------
	.section	.text._ZN4axpy11axpy_kernelEPdS0_dm,"ax",@progbits
	.align	128
        .global         _ZN4axpy11axpy_kernelEPdS0_dm
        .type           _ZN4axpy11axpy_kernelEPdS0_dm,@function
        .size           _ZN4axpy11axpy_kernelEPdS0_dm,(.L_x_1 - _ZN4axpy11axpy_kernelEPdS0_dm)
        .other          _ZN4axpy11axpy_kernelEPdS0_dm,@"STO_CUDA_ENTRY STV_DEFAULT"
_ZN4axpy11axpy_kernelEPdS0_dm:
.text._ZN4axpy11axpy_kernelEPdS0_dm:
[----:B------:R-:W-:Y:S08]  /*0000*/  LDC R1, c[0x0][0x37c] ;  /* 0x0000df00ff017b82 */ /* 0x000ff00000000800 */
[----:B------:R-:W0:Y:S08]  /*0010*/  S2UR UR4, SR_CTAID.X ;  /* 0x00000000000479c3 */ /* 0x000e300000002500 */
[----:B------:R-:W0:Y:S02]  /*0020*/  LDC.64 R2, c[0x0][0x398] ;  /* 0x0000e600ff027b82 */ /* 0x000e240000000a00 */
[----:B0-----:R-:W-:-:S04]  /*0030*/  ISETP.LE.U32.AND P0, PT, R2, UR4, PT ;  /* 0x0000000402007c0c */ /* 0x001fc8000bf03070 */
[----:B------:R-:W-:-:S13]  /*0040*/  ISETP.GE.U32.AND.EX P0, PT, RZ, R3, PT, P0 ;  /* 0x00000003ff00720c */ /* 0x000fda0003f06100 */
[----:B------:R-:W-:Y:S05]  /*0050*/  @P0 EXIT ;  /* 0x000000000000094d */ /* 0x000fea0003800000 */
[----:B------:R-:W0:Y:S01]  /*0060*/  LDCU.128 UR8, c[0x0][0x380] ;  /* 0x00007000ff0877ac */ /* 0x000e220008000c00 */
[----:B------:R-:W-:Y:S01]  /*0070*/  USHF.L.U32 UR5, UR4, 0x3, URZ ;  /* 0x0000000304057899 */ /* 0x000fe200080006ff */
[----:B------:R-:W1:Y:S01]  /*0080*/  LDCU.64 UR12, c[0x0][0x358] ;  /* 0x00006b00ff0c77ac */ /* 0x000e620008000a00 */
[----:B------:R-:W-:Y:S02]  /*0090*/  USHF.R.U32.HI UR4, URZ, 0x1d, UR4 ;  /* 0x0000001dff047899 */ /* 0x000fe40008011604 */
[----:B0-----:R-:W-:Y:S02]  /*00a0*/  UIADD3 UR6, UP1, UPT, UR5, UR10, URZ ;  /* 0x0000000a05067290 */ /* 0x001fe4000ff3e0ff */
[----:B------:R-:W-:Y:S02]  /*00b0*/  UIADD3 UR7, UP0, UPT, UR5, UR8, URZ ;  /* 0x0000000805077290 */ /* 0x000fe4000ff1e0ff */
[----:B------:R-:W-:Y:S02]  /*00c0*/  UIADD3.X UR5, UPT, UPT, UR4, UR11, URZ, UP1, !UPT ;  /* 0x0000000b04057290 */ /* 0x000fe40008ffe4ff */
[----:B------:R-:W-:Y:S01]  /*00d0*/  UIADD3.X UR4, UPT, UPT, UR4, UR9, URZ, UP0, !UPT ;  /* 0x0000000904047290 */ /* 0x000fe200087fe4ff */
[----:B------:R-:W-:-:S02]  /*00e0*/  IMAD.U32 R6, RZ, RZ, UR6 ;  /* 0x00000006ff067e24 */ /* 0x000fc4000f8e00ff */
[----:B------:R-:W-:Y:S01]  /*00f0*/  IMAD.U32 R2, RZ, RZ, UR7 ;  /* 0x00000007ff027e24 */ /* 0x000fe2000f8e00ff */
[----:B------:R-:W-:Y:S02]  /*0100*/  MOV R7, UR5 ;  /* 0x0000000500077c02 */ /* 0x000fe40008000f00 */
[----:B------:R-:W-:-:S04]  /*0110*/  IMAD.U32 R3, RZ, RZ, UR4 ;  /* 0x00000004ff037e24 */ /* 0x000fc8000f8e00ff */
[----:B-1----:R-:W2:Y:S01]  /*0120*/  LDG.E.64 R6, desc[UR12][R6.64] ;  /* 0x0000000c06067981 */ /* 0x002ea2000c1e1b00 */
[----:B------:R-:W2:Y:S03]  /*0130*/  LDCU.64 UR4, c[0x0][0x390] ;  /* 0x00007200ff0477ac */ /* 0x000ea60008000a00 */
[----:B------:R-:W2:Y:S02]  /*0140*/  LDG.E.64 R4, desc[UR12][R2.64] ;  /* 0x0000000c02047981 */ /* 0x000ea4000c1e1b00 */
[----:B--2---:R-:W-:-:S07]  /*0150*/  DFMA R4, R6, UR4, R4 ;  /* 0x0000000406047c2b */ /* 0x004fce0008000004 */
[----:B------:R-:W-:Y:S01]  /*0160*/  STG.E.64 desc[UR12][R2.64], R4 ;  /* 0x0000000402007986 */ /* 0x000fe2000c101b0c */
[----:B------:R-:W-:Y:S05]  /*0170*/  EXIT ;  /* 0x000000000000794d */ /* 0x000fea0003800000 */
.L_x_0:
[----:B------:R-:W-:-:S00]  /*0180*/  BRA `(.L_x_0) ;  /* 0xfffffffc00fc7947 */ /* 0x000fc0000383ffff */
[----:B------:R-:W-:-:S00]  /*0190*/  NOP ;  /* 0x0000000000007918 */ /* 0x000fc00000000000 */
        /* <DEDUP_REMOVED lines=14> */
.L_x_1:


//--------------------- .nv.shared.reserved.0     --------------------------
	.section	.nv.shared.reserved.0,"aw",@nobits
	.weak		__nv_reservedSMEM_offset_0_alias
	.size		__nv_reservedSMEM_offset_0_alias, 0, 64
	.other		__nv_reservedSMEM_offset_0_alias,@"STO_CUDA_RESERVED_SHARED STV_DEFAULT"
__nv_reservedSMEM_offset_0_alias:
	.zero		0
	.zero		64


//--------------------- .nv.constant0._ZN4axpy11axpy_kernelEPdS0_dm --------------------------
	.section	.nv.constant0._ZN4axpy11axpy_kernelEPdS0_dm,"a",@progbits
	.sectionflags	@""
	.align	4
.nv.constant0._ZN4axpy11axpy_kernelEPdS0_dm:
	.zero		928


//--------------------- SYMBOLS --------------------------

	.type		.nv.reservedSmem.offset0,@object
	.size		.nv.reservedSmem.offset0,0x4
